//
// Generated by NVIDIA NVVM Compiler
//
// Compiler Build ID: CL-36424714
// Cuda compilation tools, release 13.0, V13.0.88
// Based on NVVM 20.0.0
//

.version 9.0
.target sm_100
.address_size 64

	// .globl	_Z12primeTestingP6numberjj

.visible .entry _Z12primeTestingP6numberjj(
	.param .u64 .ptr .align 1 _Z12primeTestingP6numberjj_param_0,
	.param .u32 _Z12primeTestingP6numberjj_param_1,
	.param .u32 _Z12primeTestingP6numberjj_param_2
)
{
	.reg .pred 	%p<9>;
	.reg .b16 	%rs<2>;
	.reg .b32 	%r<17>;
	.reg .b64 	%rd<12>;

	ld.param.u64 	%rd8, [_Z12primeTestingP6numberjj_param_0];
	ld.param.u32 	%r8, [_Z12primeTestingP6numberjj_param_1];
	ld.param.u32 	%r9, [_Z12primeTestingP6numberjj_param_2];
	mov.u32 	%r1, %ctaid.x;
	setp.lt.u32 	%p1, %r8, 2;
	@%p1 bra 	$L__BB0_11;
	mov.u32 	%r2, %ntid.x;
	add.s32 	%r11, %r8, 1;
	max.u32 	%r3, %r11, 3;
	cvta.to.global.u64 	%rd1, %rd8;
	mov.b32 	%r15, 2;
$L__BB0_2:
	setp.ge.u32 	%p2, %r1, %r9;
	@%p2 bra 	$L__BB0_10;
	cvt.u64.u32 	%rd2, %r15;
	mov.u32 	%r16, %r1;
$L__BB0_4:
	mul.wide.u32 	%rd9, %r16, 16;
	add.s64 	%rd3, %rd1, %rd9;
	ld.global.u64 	%rd4, [%rd3];
	and.b64  	%rd10, %rd4, -4294967296;
	setp.ne.s64 	%p3, %rd10, 0;
	@%p3 bra 	$L__BB0_6;
	cvt.u32.u64 	%r12, %rd2;
	cvt.u32.u64 	%r13, %rd4;
	rem.u32 	%r14, %r13, %r12;
	cvt.u64.u32 	%rd11, %r14;
	bra.uni 	$L__BB0_7;
$L__BB0_6:
	rem.u64 	%rd11, %rd4, %rd2;
$L__BB0_7:
	setp.ne.s64 	%p4, %rd11, 0;
	setp.eq.s64 	%p5, %rd4, %rd2;
	or.pred  	%p6, %p5, %p4;
	@%p6 bra 	$L__BB0_9;
	mov.b16 	%rs1, 0;
	st.global.u8 	[%rd3+8], %rs1;
$L__BB0_9:
	add.s32 	%r16, %r16, %r2;
	setp.lt.u32 	%p7, %r16, %r9;
	@%p7 bra 	$L__BB0_4;
$L__BB0_10:
	add.s32 	%r15, %r15, 1;
	setp.ne.s32 	%p8, %r15, %r3;
	@%p8 bra 	$L__BB0_2;
$L__BB0_11:
	ret;

}


// ===== COMPILED SASS (sm_100) =====

	.target	sm_100

	.elftype	@"ET_EXEC"


//--------------------- .note.nv.tkinfo           --------------------------
	.section	.note.nv.tkinfo,"",@"SHT_NOTE"
	.sectionflags	@"SHF_NOTE_NV_TKINFO"
	.tkinfo
        /*0018*/ 	.word	0x00000002
        /*0030*/ 	.string	""
        /*0030*/ 	.string	"ptxas"
        /*0030*/ 	.string	"Cuda compilation tools, release 13.0, V13.0.88"
        /*0030*/ 	.string	"Build cuda_13.0.r13.0/compiler.36424714_0"
        /*0030*/ 	.string	"-arch sm_100 -m 64 "



//--------------------- .note.nv.cuinfo           --------------------------
	.section	.note.nv.cuinfo,"",@"SHT_NOTE"
	.sectionflags	@"SHF_NOTE_NV_CUINFO"
        /*0018*/ 	.short	0x0002
        /*001a*/ 	.short	0x0064
        /*001c*/ 	.short	0x0082
	.zero		2


//--------------------- .nv.info                  --------------------------
	.section	.nv.info,"",@"SHT_CUDA_INFO"
	.align	4


	//----- nvinfo : EIATTR_REGCOUNT
	.align		4
        /*0000*/ 	.byte	0x04, 0x2f
        /*0002*/ 	.short	(.L_1 - .L_0)
	.align		4
.L_0:
        /*0004*/ 	.word	index@(_Z12primeTestingP6numberjj)
        /*0008*/ 	.word	0x00000018


	//----- nvinfo : EIATTR_FRAME_SIZE
	.align		4
.L_1:
        /*000c*/ 	.byte	0x04, 0x11
        /*000e*/ 	.short	(.L_3 - .L_2)
	.align		4
.L_2:
        /*0010*/ 	.word	index@($__internal_0_$__cuda_sm20_rem_u64)
        /*0014*/ 	.word	0x00000000


	//----- nvinfo : EIATTR_FRAME_SIZE
	.align		4
.L_3:
        /*0018*/ 	.byte	0x04, 0x11
        /*001a*/ 	.short	(.L_5 - .L_4)
	.align		4
.L_4:
        /*001c*/ 	.word	index@(_Z12primeTestingP6numberjj)
        /*0020*/ 	.word	0x00000000


	//----- nvinfo : EIATTR_MIN_STACK_SIZE
	.align		4
.L_5:
        /*0024*/ 	.byte	0x04, 0x12
        /*0026*/ 	.short	(.L_7 - .L_6)
	.align		4
.L_6:
        /*0028*/ 	.word	index@(_Z12primeTestingP6numberjj)
        /*002c*/ 	.word	0x00000000
.L_7:


//--------------------- .nv.compat                --------------------------
	.section	.nv.compat,"",@"SHT_CUDA_COMPAT_INFO"
	.align	4
        /*0000*/ 	.byte	0x02, 0x09, 0x00, 0x00, 0x02, 0x02, 0x01, 0x00, 0x02, 0x05, 0x05, 0x00, 0x03, 0x07, 0x01, 0x01
        /*0010*/ 	.byte	0x02, 0x03, 0x00, 0x00, 0x02, 0x06, 0x01, 0x00, 0x04, 0x0b, 0x08, 0x00, 0x09, 0x00, 0x00, 0x00
        /*0020*/ 	.byte	0x00, 0x00, 0x00, 0x00


//--------------------- .nv.info._Z12primeTestingP6numberjj --------------------------
	.section	.nv.info._Z12primeTestingP6numberjj,"",@"SHT_CUDA_INFO"
	.sectionflags	@""
	.align	4


	//----- nvinfo : EIATTR_CUDA_API_VERSION
	.align		4
        /*0000*/ 	.byte	0x04, 0x37
        /*0002*/ 	.short	(.L_9 - .L_8)
.L_8:
        /*0004*/ 	.word	0x00000082


	//----- nvinfo : EIATTR_KPARAM_INFO
	.align		4
.L_9:
        /*0008*/ 	.byte	0x04, 0x17
        /*000a*/ 	.short	(.L_11 - .L_10)
.L_10:
        /*000c*/ 	.word	0x00000000
        /*0010*/ 	.short	0x0002
        /*0012*/ 	.short	0x000c
        /*0014*/ 	.byte	0x00, 0xf0, 0x11, 0x00


	//----- nvinfo : EIATTR_KPARAM_INFO
	.align		4
.L_11:
        /*0018*/ 	.byte	0x04, 0x17
        /*001a*/ 	.short	(.L_13 - .L_12)
.L_12:
        /*001c*/ 	.word	0x00000000
        /*0020*/ 	.short	0x0001
        /*0022*/ 	.short	0x0008
        /*0024*/ 	.byte	0x00, 0xf0, 0x11, 0x00


	//----- nvinfo : EIATTR_KPARAM_INFO
	.align		4
.L_13:
        /*0028*/ 	.byte	0x04, 0x17
        /*002a*/ 	.short	(.L_15 - .L_14)
.L_14:
        /*002c*/ 	.word	0x00000000
        /*0030*/ 	.short	0x0000
        /*0032*/ 	.short	0x0000
        /*0034*/ 	.byte	0x00, 0xf5, 0x21, 0x00


	//----- nvinfo : EIATTR_SPARSE_MMA_MASK
	.align		4
.L_15:
        /*0038*/ 	.byte	0x03, 0x50
        /*003a*/ 	.short	0x0000


	//----- nvinfo : EIATTR_MAXREG_COUNT
	.align		4
        /*003c*/ 	.byte	0x03, 0x1b
        /*003e*/ 	.short	0x00ff


	//----- nvinfo : EIATTR_MERCURY_ISA_VERSION
	.align		4
        /*0040*/ 	.byte	0x03, 0x5f
        /*0042*/ 	.short	0x0101


	//----- nvinfo : EIATTR_VRC_CTA_INIT_COUNT
	.align		4
        /*0044*/ 	.byte	0x02, 0x4a
	.zero		1
	.zero		1


	//----- nvinfo : EIATTR_EXIT_INSTR_OFFSETS
	.align		4
        /*0048*/ 	.byte	0x04, 0x1c
        /*004a*/ 	.short	(.L_17 - .L_16)


	//   ....[0]....
.L_16:
        /*004c*/ 	.word	0x00000030


	//   ....[1]....
        /*0050*/ 	.word	0x00000360


	//----- nvinfo : EIATTR_CRS_STACK_SIZE
	.align		4
.L_17:
        /*0054*/ 	.byte	0x04, 0x1e
        /*0056*/ 	.short	(.L_19 - .L_18)
.L_18:
        /*0058*/ 	.word	0x00000000


	//----- nvinfo : EIATTR_CBANK_PARAM_SIZE
	.align		4
.L_19:
        /*005c*/ 	.byte	0x03, 0x19
        /*005e*/ 	.short	0x0010


	//----- nvinfo : EIATTR_PARAM_CBANK
	.align		4
        /*0060*/ 	.byte	0x04, 0x0a
        /*0062*/ 	.short	(.L_21 - .L_20)
	.align		4
.L_20:
        /*0064*/ 	.word	index@(.nv.constant0._Z12primeTestingP6numberjj)
        /*0068*/ 	.short	0x0380
        /*006a*/ 	.short	0x0010


	//----- nvinfo : EIATTR_SW_WAR
	.align		4
.L_21:
        /*006c*/ 	.byte	0x04, 0x36
        /*006e*/ 	.short	(.L_23 - .L_22)
.L_22:
        /*0070*/ 	.word	0x00000008
.L_23:


//--------------------- .nv.callgraph             --------------------------
	.section	.nv.callgraph,"",@"SHT_CUDA_CALLGRAPH"
	.align	4
	.sectionentsize	8
	.align		4
        /*0000*/ 	.word	0x00000000
	.align		4
        /*0004*/ 	.word	0xffffffff
	.align		4
        /*0008*/ 	.word	0x00000000
	.align		4
        /*000c*/ 	.word	0xfffffffe
	.align		4
        /*0010*/ 	.word	0x00000000
	.align		4
        /*0014*/ 	.word	0xfffffffd
	.align		4
        /*0018*/ 	.word	0x00000000
	.align		4
        /*001c*/ 	.word	0xfffffffc


//--------------------- .text._Z12primeTestingP6numberjj --------------------------
	.section	.text._Z12primeTestingP6numberjj,"ax",@progbits
	.align	128
        .global         _Z12primeTestingP6numberjj
        .type           _Z12primeTestingP6numberjj,@function
        .size           _Z12primeTestingP6numberjj,(.L_x_6 - _Z12primeTestingP6numberjj)
        .other          _Z12primeTestingP6numberjj,@"STO_CUDA_ENTRY STV_DEFAULT"
_Z12primeTestingP6numberjj:
.text._Z12primeTestingP6numberjj:
[----:B------:R-:W-:Y:S08]  /*0000*/  LDC R1, c[0x0][0x37c] ;  /* 0x0000df00ff017b82 */ /* 0x000ff00000000800 */
[----:B------:R-:W0:Y:S02]  /*0010*/  LDC R0, c[0x0][0x388] ;  /* 0x0000e200ff007b82 */ /* 0x000e240000000800 */
[----:B0-----:R-:W-:-:S13]  /*0020*/  ISETP.GE.U32.AND P0, PT, R0, 0x2, PT ;  /* 0x000000020000780c */ /* 0x001fda0003f06070 */
[----:B------:R-:W-:Y:S05]  /*0030*/  @!P0 EXIT ;  /* 0x000000000000894d */ /* 0x000fea0003800000 */
[----:B------:R-:W0:Y:S01]  /*0040*/  S2UR UR5, SR_CTAID.X ;  /* 0x00000000000579c3 */ /* 0x000e220000002500 */
[----:B------:R-:W-:Y:S01]  /*0050*/  IMAD.MOV.U32 R3, RZ, RZ, 0x1 ;  /* 0x00000001ff037424 */ /* 0x000fe200078e00ff */
[----:B------:R-:W1:Y:S04]  /*0060*/  LDCU UR6, c[0x0][0x360] ;  /* 0x00006c00ff0677ac */ /* 0x000e680008000800 */
[----:B------:R-:W-:Y:S01]  /*0070*/  VIADDMNMX.U32 R0, R0, R3, 0x3, !PT ;  /* 0x0000000300007446 */ /* 0x000fe20007800003 */
[----:B------:R-:W2:Y:S01]  /*0080*/  LDCU.64 UR8, c[0x0][0x358] ;  /* 0x00006b00ff0877ac */ /* 0x000ea20008000a00 */
[----:B------:R-:W-:-:S05]  /*0090*/  UMOV UR4, 0x2 ;  /* 0x0000000200047882 */ /* 0x000fca0000000000 */
.L_x_4:
[----:B------:R-:W0:Y:S02]  /*00a0*/  LDCU UR7, c[0x0][0x38c] ;  /* 0x00007180ff0777ac */ /* 0x000e240008000800 */
[----:B0-----:R-:W-:-:S09]  /*00b0*/  UISETP.GE.U32.AND UP0, UPT, UR5, UR7, UPT ;  /* 0x000000070500728c */ /* 0x001fd2000bf06070 */
[----:B----4-:R-:W-:Y:S05]  /*00c0*/  BRA.U UP0, `(.L_x_0) ;  /* 0x0000000100987547 */ /* 0x010fea000b800000 */
[----:B------:R-:W0:Y:S01]  /*00d0*/  LDC.64 R2, c[0x0][0x380] ;  /* 0x0000e000ff027b82 */ /* 0x000e220000000a00 */
[----:B------:R-:W-:Y:S01]  /*00e0*/  IMAD.U32 R9, RZ, RZ, UR5 ;  /* 0x00000005ff097e24 */ /* 0x000fe2000f8e00ff */
[----:B------:R-:W3:Y:S06]  /*00f0*/  LDCU UR7, c[0x0][0x38c] ;  /* 0x00007180ff0777ac */ /* 0x000eec0008000800 */
.L_x_3:
[----:B0---4-:R-:W-:-:S05]  /*0100*/  IMAD.WIDE.U32 R4, R9, 0x10, R2 ;  /* 0x0000001009047825 */ /* 0x011fca00078e0002 */
[----:B--2---:R-:W2:Y:S01]  /*0110*/  LDG.E.64 R6, desc[UR8][R4.64] ;  /* 0x0000000804067981 */ /* 0x004ea2000c1e1b00 */
[----:B-1----:R-:W-:-:S05]  /*0120*/  VIADD R9, R9, UR6 ;  /* 0x0000000609097c36 */ /* 0x002fca0008000000 */
[----:B---3--:R-:W-:Y:S02]  /*0130*/  ISETP.GE.U32.AND P2, PT, R9, UR7, PT ;  /* 0x0000000709007c0c */ /* 0x008fe4000bf46070 */
[----:B--2---:R-:W-:-:S13]  /*0140*/  ISETP.NE.U32.AND P0, PT, R7, RZ, PT ;  /* 0x000000ff0700720c */ /* 0x004fda0003f05070 */
[----:B------:R-:W-:Y:S05]  /*0150*/  @P0 BRA `(.L_x_1) ;  /* 0x0000000000500947 */ /* 0x000fea0003800000 */
[----:B------:R-:W0:Y:S01]  /*0160*/  I2F.U32.RP R8, UR4 ;  /* 0x0000000400087d06 */ /* 0x000e220008209000 */
[----:B------:R-:W-:-:S07]  /*0170*/  ISETP.NE.U32.AND P1, PT, RZ, UR4, PT ;  /* 0x00000004ff007c0c */ /* 0x000fce000bf25070 */
[----:B0-----:R-:W0:Y:S02]  /*0180*/  MUFU.RCP R8, R8 ;  /* 0x0000000800087308 */ /* 0x001e240000001000 */
[----:B0-----:R-:W-:-:S06]  /*0190*/  IADD3 R10, PT, PT, R8, 0xffffffe, RZ ;  /* 0x0ffffffe080a7810 */ /* 0x001fcc0007ffe0ff */
[----:B------:R0:W1:Y:S02]  /*01a0*/  F2I.FTZ.U32.TRUNC.NTZ R11, R10 ;  /* 0x0000000a000b7305 */ /* 0x000064000021f000 */
[----:B0-----:R-:W-:Y:S02]  /*01b0*/  IMAD.MOV.U32 R10, RZ, RZ, RZ ;  /* 0x000000ffff0a7224 */ /* 0x001fe400078e00ff */
[----:B-1----:R-:W-:-:S04]  /*01c0*/  IMAD.MOV R13, RZ, RZ, -R11 ;  /* 0x000000ffff0d7224 */ /* 0x002fc800078e0a0b */
[----:B------:R-:W-:-:S04]  /*01d0*/  IMAD R13, R13, UR4, RZ ;  /* 0x000000040d0d7c24 */ /* 0x000fc8000f8e02ff */
[----:B------:R-:W-:-:S06]  /*01e0*/  IMAD.HI.U32 R11, R11, R13, R10 ;  /* 0x0000000d0b0b7227 */ /* 0x000fcc00078e000a */
[----:B------:R-:W-:-:S04]  /*01f0*/  IMAD.HI.U32 R11, R11, R6, RZ ;  /* 0x000000060b0b7227 */ /* 0x000fc800078e00ff */
[----:B------:R-:W-:-:S04]  /*0200*/  IMAD.MOV R11, RZ, RZ, -R11 ;  /* 0x000000ffff0b7224 */ /* 0x000fc800078e0a0b */
[----:B------:R-:W-:-:S05]  /*0210*/  IMAD R11, R11, UR4, R6 ;  /* 0x000000040b0b7c24 */ /* 0x000fca000f8e0206 */
[----:B------:R-:W-:-:S13]  /*0220*/  ISETP.GE.U32.AND P0, PT, R11, UR4, PT ;  /* 0x000000040b007c0c */ /* 0x000fda000bf06070 */
[----:B------:R-:W-:-:S04]  /*0230*/  @P0 IADD3 R11, PT, PT, R11, -UR4, RZ ;  /* 0x800000040b0b0c10 */ /* 0x000fc8000fffe0ff */
[----:B------:R-:W-:-:S13]  /*0240*/  ISETP.GE.U32.AND P0, PT, R11, UR4, PT ;  /* 0x000000040b007c0c */ /* 0x000fda000bf06070 */
[----:B------:R-:W-:Y:S01]  /*0250*/  @P0 VIADD R11, R11, -UR4 ;  /* 0x800000040b0b0c36 */ /* 0x000fe20008000000 */
[----:B------:R-:W-:-:S04]  /*0260*/  @!P1 LOP3.LUT R11, RZ, UR4, RZ, 0x33, !PT ;  /* 0x00000004ff0b9c12 */ /* 0x000fc8000f8e33ff */
[----:B------:R-:W-:-:S04]  /*0270*/  ISETP.NE.U32.AND P0, PT, R11, RZ, PT ;  /* 0x000000ff0b00720c */ /* 0x000fc80003f05070 */
[----:B------:R-:W-:Y:S01]  /*0280*/  ISETP.NE.AND.EX P0, PT, RZ, RZ, PT, P0 ;  /* 0x000000ffff00720c */ /* 0x000fe20003f05300 */
[----:B------:R-:W-:-:S12]  /*0290*/  BRA `(.L_x_2) ;  /* 0x0000000000147947 */ /* 0x000fd80003800000 */
.L_x_1:
[----:B------:R-:W-:Y:S01]  /*02a0*/  IMAD.U32 R8, RZ, RZ, UR4 ;  /* 0x00000004ff087e24 */ /* 0x000fe2000f8e00ff */
[----:B------:R-:W-:-:S07]  /*02b0*/  MOV R10, 0x2d0 ;  /* 0x000002d0000a7802 */ /* 0x000fce0000000f00 */
[----:B------:R-:W-:Y:S05]  /*02c0*/  CALL.REL.NOINC `($__internal_0_$__cuda_sm20_rem_u64) ;  /* 0x0000000000287944 */ /* 0x000fea0003c00000 */
[----:B------:R-:W-:-:S04]  /*02d0*/  ISETP.NE.U32.AND P0, PT, R8, RZ, PT ;  /* 0x000000ff0800720c */ /* 0x000fc80003f05070 */
[----:B------:R-:W-:-:S13]  /*02e0*/  ISETP.NE.AND.EX P0, PT, R12, RZ, PT, P0 ;  /* 0x000000ff0c00720c */ /* 0x000fda0003f05300 */
.L_x_2:
[----:B------:R-:W-:-:S04]  /*02f0*/  ISETP.EQ.U32.AND P1, PT, R6, UR4, PT ;  /* 0x0000000406007c0c */ /* 0x000fc8000bf22070 */
[----:B------:R-:W-:-:S13]  /*0300*/  ISETP.EQ.OR.EX P0, PT, R7, RZ, P0, P1 ;  /* 0x000000ff0700720c */ /* 0x000fda0000702710 */
[----:B------:R4:W-:Y:S01]  /*0310*/  @!P0 STG.E.U8 desc[UR8][R4.64+0x8], RZ ;  /* 0x000008ff04008986 */ /* 0x0009e2000c101108 */
[----:B------:R-:W-:Y:S05]  /*0320*/  @!P2 BRA `(.L_x_3) ;  /* 0xfffffffc0074a947 */ /* 0x000fea000383ffff */
.L_x_0:
[----:B------:R-:W-:-:S06]  /*0330*/  UIADD3 UR4, UPT, UPT, UR4, 0x1, URZ ;  /* 0x0000000104047890 */ /* 0x000fcc000fffe0ff */
[----:B------:R-:W-:-:S13]  /*0340*/  ISETP.NE.AND P0, PT, R0, UR4, PT ;  /* 0x0000000400007c0c */ /* 0x000fda000bf05270 */
[----:B------:R-:W-:Y:S05]  /*0350*/  @P0 BRA `(.L_x_4) ;  /* 0xfffffffc00500947 */ /* 0x000fea000383ffff */
[----:B-12---:R-:W-:Y:S05]  /*0360*/  EXIT ;  /* 0x000000000000794d */ /* 0x006fea0003800000 */
        .weak           $__internal_0_$__cuda_sm20_rem_u64
        .type           $__internal_0_$__cuda_sm20_rem_u64,@function
        .size           $__internal_0_$__cuda_sm20_rem_u64,(.L_x_6 - $__internal_0_$__cuda_sm20_rem_u64)
$__internal_0_$__cuda_sm20_rem_u64:
[----:B------:R-:W-:Y:S02]  /*0370*/  HFMA2 R17, -RZ, RZ, 0, 0 ;  /* 0x00000000ff117431 */ /* 0x000fe400000001ff */
[----:B------:R-:W-:-:S04]  /*0380*/  IMAD.MOV.U32 R16, RZ, RZ, R8 ;  /* 0x000000ffff107224 */ /* 0x000fc800078e0008 */
[----:B------:R-:W0:Y:S08]  /*0390*/  I2F.U64.RP R11, R16 ;  /* 0x00000010000b7312 */ /* 0x000e300000309000 */
[----:B0-----:R-:W0:Y:S02]  /*03a0*/  MUFU.RCP R11, R11 ;  /* 0x0000000b000b7308 */ /* 0x001e240000001000 */
[----:B0-----:R-:W-:-:S06]  /*03b0*/  VIADD R12, R11, 0x1ffffffe ;  /* 0x1ffffffe0b0c7836 */ /* 0x001fcc0000000000 */
[----:B------:R-:W0:Y:S02]  /*03c0*/  F2I.U64.TRUNC R12, R12 ;  /* 0x0000000c000c7311 */ /* 0x000e24000020d800 */
[----:B0-----:R-:W-:-:S04]  /*03d0*/  IMAD.WIDE.U32 R14, R12, R8, RZ ;  /* 0x000000080c0e7225 */ /* 0x001fc800078e00ff */
[----:B------:R-:W-:Y:S01]  /*03e0*/  IMAD R15, R13, R8, R15 ;  /* 0x000000080d0f7224 */ /* 0x000fe200078e020f */
[----:B------:R-:W-:-:S05]  /*03f0*/  IADD3 R19, P0, PT, RZ, -R14, RZ ;  /* 0x8000000eff137210 */ /* 0x000fca0007f1e0ff */
[----:B------:R-:W-:-:S04]  /*0400*/  IMAD.HI.U32 R14, R12, R19, RZ ;  /* 0x000000130c0e7227 */ /* 0x000fc800078e00ff */
[----:B------:R-:W-:Y:S02]  /*0410*/  IMAD.X R21, RZ, RZ, ~R15, P0 ;  /* 0x000000ffff157224 */ /* 0x000fe400000e0e0f */
[----:B------:R-:W-:Y:S02]  /*0420*/  IMAD.MOV.U32 R15, RZ, RZ, R12 ;  /* 0x000000ffff0f7224 */ /* 0x000fe400078e000c */
[-C--:B------:R-:W-:Y:S02]  /*0430*/  IMAD R17, R13, R21.reuse, RZ ;  /* 0x000000150d117224 */ /* 0x080fe400078e02ff */
[----:B------:R-:W-:-:S04]  /*0440*/  IMAD.WIDE.U32 R14, P0, R12, R21, R14 ;  /* 0x000000150c0e7225 */ /* 0x000fc8000780000e */
[----:B------:R-:W-:-:S04]  /*0450*/  IMAD.HI.U32 R11, R13, R21, RZ ;  /* 0x000000150d0b7227 */ /* 0x000fc800078e00ff */
[----:B------:R-:W-:Y:S01]  /*0460*/  IMAD.HI.U32 R14, P1, R13, R19, R14 ;  /* 0x000000130d0e7227 */ /* 0x000fe2000782000e */
[----:B------:R-:W-:-:S04]  /*0470*/  IADD3.X R11, PT, PT, R11, R13, RZ, P0, !PT ;  /* 0x0000000d0b0b7210 */ /* 0x000fc800007fe4ff */
[----:B------:R-:W-:-:S04]  /*0480*/  IADD3 R15, P3, PT, R17, R14, RZ ;  /* 0x0000000e110f7210 */ /* 0x000fc80007f7e0ff */
[----:B------:R-:W-:Y:S01]  /*0490*/  IADD3.X R11, PT, PT, RZ, RZ, R11, P3, P1 ;  /* 0x000000ffff0b7210 */ /* 0x000fe20001fe240b */
[----:B------:R-:W-:-:S03]  /*04a0*/  IMAD.WIDE.U32 R12, R15, R8, RZ ;  /* 0x000000080f0c7225 */ /* 0x000fc600078e00ff */
[----:B------:R-:W-:Y:S01]  /*04b0*/  IADD3 R17, P0, PT, RZ, -R12, RZ ;  /* 0x8000000cff117210 */ /* 0x000fe20007f1e0ff */
[----:B------:R-:W-:Y:S01]  /*04c0*/  IMAD R12, R11, R8, R13 ;  /* 0x000000080b0c7224 */ /* 0x000fe200078e020d */
[----:B------:R-:W-:-:S03]  /*04d0*/  MOV R13, RZ ;  /* 0x000000ff000d7202 */ /* 0x000fc60000000f00 */
[----:B------:R-:W-:-:S04]  /*04e0*/  IMAD.HI.U32 R14, R15, R17, RZ ;  /* 0x000000110f0e7227 */ /* 0x000fc800078e00ff */
[----:B------:R-:W-:-:S04]  /*04f0*/  IMAD.X R12, RZ, RZ, ~R12, P0 ;  /* 0x000000ffff0c7224 */ /* 0x000fc800000e0e0c */
[----:B------:R-:W-:-:S04]  /*0500*/  IMAD.WIDE.U32 R14, P0, R15, R12, R14 ;  /* 0x0000000c0f0e7225 */ /* 0x000fc8000780000e */
[C---:B------:R-:W-:Y:S02]  /*0510*/  IMAD R16, R11.reuse, R12, RZ ;  /* 0x0000000c0b107224 */ /* 0x040fe400078e02ff */
[----:B------:R-:W-:-:S04]  /*0520*/  IMAD.HI.U32 R15, P1, R11, R17, R14 ;  /* 0x000000110b0f7227 */ /* 0x000fc8000782000e */
[----:B------:R-:W-:Y:S01]  /*0530*/  IMAD.HI.U32 R12, R11, R12, RZ ;  /* 0x0000000c0b0c7227 */ /* 0x000fe200078e00ff */
[----:B------:R-:W-:-:S03]  /*0540*/  IADD3 R15, P3, PT, R16, R15, RZ ;  /* 0x0000000f100f7210 */ /* 0x000fc60007f7e0ff */
[----:B------:R-:W-:Y:S02]  /*0550*/  IMAD.X R11, R12, 0x1, R11, P0 ;  /* 0x000000010c0b7824 */ /* 0x000fe400000e060b */
[----:B------:R-:W-:-:S03]  /*0560*/  IMAD.HI.U32 R12, R15, R6, RZ ;  /* 0x000000060f0c7227 */ /* 0x000fc600078e00ff */
[----:B------:R-:W-:Y:S01]  /*0570*/  IADD3.X R11, PT, PT, RZ, RZ, R11, P3, P1 ;  /* 0x000000ffff0b7210 */ /* 0x000fe20001fe240b */
[----:B------:R-:W-:-:S04]  /*0580*/  IMAD.WIDE.U32 R12, R15, R7, R12 ;  /* 0x000000070f0c7225 */ /* 0x000fc800078e000c */
[C---:B------:R-:W-:Y:S02]  /*0590*/  IMAD R14, R11.reuse, R7, RZ ;  /* 0x000000070b0e7224 */ /* 0x040fe400078e02ff */
[----:B------:R-:W-:-:S04]  /*05a0*/  IMAD.HI.U32 R13, P0, R11, R6, R12 ;  /* 0x000000060b0d7227 */ /* 0x000fc8000780000c */
[----:B------:R-:W-:Y:S01]  /*05b0*/  IMAD.HI.U32 R11, R11, R7, RZ ;  /* 0x000000070b0b7227 */ /* 0x000fe200078e00ff */
[----:B------:R-:W-:-:S03]  /*05c0*/  IADD3 R13, P1, PT, R14, R13, RZ ;  /* 0x0000000d0e0d7210 */ /* 0x000fc60007f3e0ff */
[----:B------:R-:W-:Y:S02]  /*05d0*/  IMAD.X R11, RZ, RZ, R11, P0 ;  /* 0x000000ffff0b7224 */ /* 0x000fe400000e060b */
[----:B------:R-:W-:-:S04]  /*05e0*/  IMAD.WIDE.U32 R12, R13, R8, RZ ;  /* 0x000000080d0c7225 */ /* 0x000fc800078e00ff */
[----:B------:R-:W-:Y:S01]  /*05f0*/  IMAD.X R11, RZ, RZ, R11, P1 ;  /* 0x000000ffff0b7224 */ /* 0x000fe200008e060b */
[----:B------:R-:W-:-:S03]  /*0600*/  IADD3 R17, P0, PT, -R12, R6, RZ ;  /* 0x000000060c117210 */ /* 0x000fc60007f1e1ff */
[----:B------:R-:W-:Y:S01]  /*0610*/  IMAD R11, R11, R8, R13 ;  /* 0x000000080b0b7224 */ /* 0x000fe200078e020d */
[----:B------:R-:W-:-:S04]  /*0620*/  IADD3 R13, P1, PT, -R8, R17, RZ ;  /* 0x00000011080d7210 */ /* 0x000fc80007f3e1ff */
[----:B------:R-:W-:Y:S02]  /*0630*/  IADD3.X R12, PT, PT, ~R11, R7, RZ, P0, !PT ;  /* 0x000000070b0c7210 */ /* 0x000fe400007fe5ff */
[----:B------:R-:W-:Y:S02]  /*0640*/  ISETP.GE.U32.AND P0, PT, R17, R8, PT ;  /* 0x000000081100720c */ /* 0x000fe40003f06070 */
[C---:B------:R-:W-:Y:S02]  /*0650*/  IADD3.X R15, PT, PT, R12.reuse, -0x1, RZ, P1, !PT ;  /* 0xffffffff0c0f7810 */ /* 0x040fe40000ffe4ff */
[----:B------:R-:W-:Y:S02]  /*0660*/  ISETP.GE.U32.AND.EX P0, PT, R12, RZ, PT, P0 ;  /* 0x000000ff0c00720c */ /* 0x000fe40003f06100 */
[----:B------:R-:W-:Y:S02]  /*0670*/  ISETP.NE.U32.AND P1, PT, R8, RZ, PT ;  /* 0x000000ff0800720c */ /* 0x000fe40003f25070 */
[----:B------:R-:W-:-:S02]  /*0680*/  SEL R13, R13, R17, P0 ;  /* 0x000000110d0d7207 */ /* 0x000fc40000000000 */
[----:B------:R-:W-:Y:S02]  /*0690*/  SEL R15, R15, R12, P0 ;  /* 0x0000000c0f0f7207 */ /* 0x000fe40000000000 */
[----:B------:R-:W-:Y:S02]  /*06a0*/  ISETP.GE.U32.AND P0, PT, R13, R8, PT ;  /* 0x000000080d00720c */ /* 0x000fe40003f06070 */
[-C--:B------:R-:W-:Y:S02]  /*06b0*/  IADD3 R11, P3, PT, -R8, R13.reuse, RZ ;  /* 0x0000000d080b7210 */ /* 0x080fe40007f7e1ff */
[C---:B------:R-:W-:Y:S02]  /*06c0*/  ISETP.GE.U32.AND.EX P0, PT, R15.reuse, RZ, PT, P0 ;  /* 0x000000ff0f00720c */ /* 0x040fe40003f06100 */
[----:B------:R-:W-:Y:S02]  /*06d0*/  IADD3.X R12, PT, PT, R15, -0x1, RZ, P3, !PT ;  /* 0xffffffff0f0c7810 */ /* 0x000fe40001ffe4ff */
[----:B------:R-:W-:Y:S01]  /*06e0*/  SEL R8, R11, R13, P0 ;  /* 0x0000000d0b087207 */ /* 0x000fe20000000000 */
[----:B------:R-:W-:Y:S01]  /*06f0*/  IMAD.MOV.U32 R11, RZ, RZ, 0x0 ;  /* 0x00000000ff0b7424 */ /* 0x000fe200078e00ff */
[----:B------:R-:W-:-:S02]  /*0700*/  ISETP.NE.AND.EX P1, PT, RZ, RZ, PT, P1 ;  /* 0x000000ffff00720c */ /* 0x000fc40003f25310 */
[----:B------:R-:W-:Y:S02]  /*0710*/  SEL R12, R12, R15, P0 ;  /* 0x0000000f0c0c7207 */ /* 0x000fe40000000000 */
[----:B------:R-:W-:Y:S02]  /*0720*/  SEL R8, R8, 0xffffffff, P1 ;  /* 0xffffffff08087807 */ /* 0x000fe40000800000 */
[----:B------:R-:W-:Y:S01]  /*0730*/  SEL R12, R12, 0xffffffff, P1 ;  /* 0xffffffff0c0c7807 */ /* 0x000fe20000800000 */
[----:B------:R-:W-:Y:S06]  /*0740*/  RET.REL.NODEC R10 `(_Z12primeTestingP6numberjj) ;  /* 0xfffffff80a2c7950 */ /* 0x000fec0003c3ffff */
.L_x_5:
[----:B------:R-:W-:-:S00]  /*0750*/  BRA `(.L_x_5) ;  /* 0xfffffffc00fc7947 */ /* 0x000fc0000383ffff */
[----:B------:R-:W-:-:S00]  /*0760*/  NOP ;  /* 0x0000000000007918 */ /* 0x000fc00000000000 */
        /* <DEDUP_REMOVED lines=9> */
.L_x_6:


//--------------------- .nv.shared.reserved.0     --------------------------
	.section	.nv.shared.reserved.0,"aw",@nobits
	.weak		__nv_reservedSMEM_offset_0_alias
	.size		__nv_reservedSMEM_offset_0_alias, 0, 64
	.other		__nv_reservedSMEM_offset_0_alias,@"STO_CUDA_RESERVED_SHARED STV_DEFAULT"
__nv_reservedSMEM_offset_0_alias:
	.zero		0
	.zero		64


//--------------------- .nv.constant0._Z12primeTestingP6numberjj --------------------------
	.section	.nv.constant0._Z12primeTestingP6numberjj,"a",@progbits
	.sectionflags	@""
	.align	4
.nv.constant0._Z12primeTestingP6numberjj:
	.zero		912


//--------------------- SYMBOLS --------------------------

	.type		.nv.reservedSmem.offset0,@object
	.size		.nv.reservedSmem.offset0,0x4
